	.headerflags	@"EF_CUDA_TEXMODE_UNIFIED EF_CUDA_64BIT_ADDRESS EF_CUDA_ACCELERATORS EF_CUDA_SM90 EF_CUDA_VIRTUAL_SM(EF_CUDA_SM90)"
	.elftype	@"ET_EXEC"


//--------------------- .nv.info                  --------------------------
	.section	.nv.info,"",@"SHT_CUDA_INFO"
	.align	4


	//----- nvinfo : EIATTR_REGCOUNT
	.align		4
        /*0000*/ 	.byte	0x04, 0x2f
        /*0002*/ 	.short	(.L_1 - .L_0)
	.align		4
.L_0:
        /*0004*/ 	.word	index@(triton_per_fused_hardswish_mean_18)
        /*0008*/ 	.word	0x0000001c


	//----- nvinfo : EIATTR_MIN_STACK_SIZE
	.align		4
.L_1:
        /*000c*/ 	.byte	0x04, 0x12
        /*000e*/ 	.short	(.L_3 - .L_2)
	.align		4
.L_2:
        /*0010*/ 	.word	index@(triton_per_fused_hardswish_mean_18)
        /*0014*/ 	.word	0x00000000


	//----- nvinfo : EIATTR_FRAME_SIZE
	.align		4
.L_3:
        /*0018*/ 	.byte	0x04, 0x11
        /*001a*/ 	.short	(.L_5 - .L_4)
	.align		4
.L_4:
        /*001c*/ 	.word	index@(triton_per_fused_hardswish_mean_18)
        /*0020*/ 	.word	0x00000000


	//----- nvinfo : EIATTR_MIN_STACK_SIZE
	.align		4
.L_5:
        /*0024*/ 	.byte	0x04, 0x12
        /*0026*/ 	.short	(.L_7 - .L_6)
	.align		4
.L_6:
        /*0028*/ 	.word	index@(triton_per_fused_hardswish_mean_18)
        /*002c*/ 	.word	0x00000000
.L_7:


//--------------------- .nv.info.triton_per_fused_hardswish_mean_18 --------------------------
	.section	.nv.info.triton_per_fused_hardswish_mean_18,"",@"SHT_CUDA_INFO"
	.sectionflags	@""
	.align	4


	//----- nvinfo : EIATTR_CUDA_API_VERSION
	.align		4
        /*0000*/ 	.byte	0x04, 0x37
        /*0002*/ 	.short	(.L_9 - .L_8)
.L_8:
        /*0004*/ 	.word	0x0000007c


	//----- nvinfo : EIATTR_KPARAM_INFO
	.align		4
.L_9:
        /*0008*/ 	.byte	0x04, 0x17
        /*000a*/ 	.short	(.L_11 - .L_10)
.L_10:
        /*000c*/ 	.word	0x00000000
        /*0010*/ 	.short	0x0003
        /*0012*/ 	.short	0x0014
        /*0014*/ 	.byte	0x00, 0xf0, 0x11, 0x00


	//----- nvinfo : EIATTR_KPARAM_INFO
	.align		4
.L_11:
        /*0018*/ 	.byte	0x04, 0x17
        /*001a*/ 	.short	(.L_13 - .L_12)
.L_12:
        /*001c*/ 	.word	0x00000000
        /*0020*/ 	.short	0x0002
        /*0022*/ 	.short	0x0010
        /*0024*/ 	.byte	0x00, 0xf0, 0x11, 0x00


	//----- nvinfo : EIATTR_KPARAM_INFO
	.align		4
.L_13:
        /*0028*/ 	.byte	0x04, 0x17
        /*002a*/ 	.short	(.L_15 - .L_14)
.L_14:
        /*002c*/ 	.word	0x00000000
        /*0030*/ 	.short	0x0001
        /*0032*/ 	.short	0x0008
        /*0034*/ 	.byte	0x00, 0xf4, 0x21, 0x00


	//----- nvinfo : EIATTR_KPARAM_INFO
	.align		4
.L_15:
        /*0038*/ 	.byte	0x04, 0x17
        /*003a*/ 	.short	(.L_17 - .L_16)
.L_16:
        /*003c*/ 	.word	0x00000000
        /*0040*/ 	.short	0x0000
        /*0042*/ 	.short	0x0000
        /*0044*/ 	.byte	0x00, 0xf4, 0x21, 0x00


	//----- nvinfo : EIATTR_SPARSE_MMA_MASK
	.align		4
.L_17:
        /*0048*/ 	.byte	0x03, 0x50
        /*004a*/ 	.short	0x0000


	//----- nvinfo : EIATTR_MAXREG_COUNT
	.align		4
        /*004c*/ 	.byte	0x03, 0x1b
        /*004e*/ 	.short	0x00ff


	//----- nvinfo : EIATTR_COOP_GROUP_MASK_REGIDS
	.align		4
        /*0050*/ 	.byte	0x04, 0x29
        /*0052*/ 	.short	(.L_19 - .L_18)


	//   ....[0]....
.L_18:
        /*0054*/ 	.word	0xffffffff


	//   ....[1]....
        /*0058*/ 	.word	0xffffffff


	//   ....[2]....
        /*005c*/ 	.word	0xffffffff


	//   ....[3]....
        /*0060*/ 	.word	0xffffffff


	//   ....[4]....
        /*0064*/ 	.word	0xffffffff


	//   ....[5]....
        /*0068*/ 	.word	0xffffffff


	//   ....[6]....
        /*006c*/ 	.word	0xffffffff


	//   ....[7]....
        /*0070*/ 	.word	0xffffffff


	//   ....[8]....
        /*0074*/ 	.word	0xffffffff


	//   ....[9]....
        /*0078*/ 	.word	0xffffffff


	//   ....[10]....
        /*007c*/ 	.word	0xffffffff


	//   ....[11]....
        /*0080*/ 	.word	0xffffffff


	//----- nvinfo : EIATTR_COOP_GROUP_INSTR_OFFSETS
	.align		4
.L_19:
        /*0084*/ 	.byte	0x04, 0x28
        /*0086*/ 	.short	(.L_21 - .L_20)


	//   ....[0]....
.L_20:
        /*0088*/ 	.word	0x00000770


	//   ....[1]....
        /*008c*/ 	.word	0x00000780


	//   ....[2]....
        /*0090*/ 	.word	0x00000790


	//   ....[3]....
        /*0094*/ 	.word	0x000007a0


	//   ....[4]....
        /*0098*/ 	.word	0x000007f0


	//   ....[5]....
        /*009c*/ 	.word	0x00000800


	//   ....[6]....
        /*00a0*/ 	.word	0x00000810


	//   ....[7]....
        /*00a4*/ 	.word	0x00000820


	//   ....[8]....
        /*00a8*/ 	.word	0x00000870


	//   ....[9]....
        /*00ac*/ 	.word	0x00000880


	//   ....[10]....
        /*00b0*/ 	.word	0x00000890


	//   ....[11]....
        /*00b4*/ 	.word	0x000008a0


	//----- nvinfo : EIATTR_EXIT_INSTR_OFFSETS
	.align		4
.L_21:
        /*00b8*/ 	.byte	0x04, 0x1c
        /*00ba*/ 	.short	(.L_23 - .L_22)


	//   ....[0]....
.L_22:
        /*00bc*/ 	.word	0x00000a80


	//   ....[1]....
        /*00c0*/ 	.word	0x00000ab0


	//----- nvinfo : EIATTR_REQNTID
	.align		4
.L_23:
        /*00c4*/ 	.byte	0x04, 0x10
        /*00c6*/ 	.short	(.L_25 - .L_24)
.L_24:
        /*00c8*/ 	.word	0x00000100
        /*00cc*/ 	.word	0x00000001
        /*00d0*/ 	.word	0x00000001


	//----- nvinfo : EIATTR_CBANK_PARAM_SIZE
	.align		4
.L_25:
        /*00d4*/ 	.byte	0x03, 0x19
        /*00d6*/ 	.short	0x0018


	//----- nvinfo : EIATTR_PARAM_CBANK
	.align		4
        /*00d8*/ 	.byte	0x04, 0x0a
        /*00da*/ 	.short	(.L_27 - .L_26)
	.align		4
.L_26:
        /*00dc*/ 	.word	index@(.nv.constant0.triton_per_fused_hardswish_mean_18)
        /*00e0*/ 	.short	0x0210
        /*00e2*/ 	.short	0x0018


	//----- nvinfo : EIATTR_SW_WAR
	.align		4
.L_27:
        /*00e4*/ 	.byte	0x04, 0x36
        /*00e6*/ 	.short	(.L_29 - .L_28)
.L_28:
        /*00e8*/ 	.word	0x00000008
.L_29:


//--------------------- .nv.callgraph             --------------------------
	.section	.nv.callgraph,"",@"SHT_CUDA_CALLGRAPH"
	.align	4
	.sectionentsize	8
	.align		4
        /*0000*/ 	.word	0x00000000
	.align		4
        /*0004*/ 	.word	0xffffffff
	.align		4
        /*0008*/ 	.word	0x00000000
	.align		4
        /*000c*/ 	.word	0xfffffffe
	.align		4
        /*0010*/ 	.word	0x00000000
	.align		4
        /*0014*/ 	.word	0xfffffffd
	.align		4
        /*0018*/ 	.word	0x00000000
	.align		4
        /*001c*/ 	.word	0xfffffffc


//--------------------- .text.triton_per_fused_hardswish_mean_18 --------------------------
	.section	.text.triton_per_fused_hardswish_mean_18,"ax",@progbits
	.sectionflags	@"SHF_BARRIERS=1"
	.align	128
        .global         triton_per_fused_hardswish_mean_18
        .type           triton_per_fused_hardswish_mean_18,@function
        .size           triton_per_fused_hardswish_mean_18,(.L_x_1 - triton_per_fused_hardswish_mean_18)
        .other          triton_per_fused_hardswish_mean_18,@"STO_CUDA_ENTRY STV_DEFAULT"
triton_per_fused_hardswish_mean_18:
.text.triton_per_fused_hardswish_mean_18:
[----:B------:R-:W0:Y:S02]  /*0000*/  LDC R1, c[0x0][0x28] ;  /* 0x00000a00ff017b82 */ /* 0x000e240000000800 */
[----:B------:R-:W1:Y:S01]  /*0010*/  S2R R0, SR_CTAID.X ;  /* 0x0000000000007919 */ /* 0x000e620000002500 */
[----:B------:R-:W2:Y:S01]  /*0020*/  LDC.64 R4, c[0x0][0x218] ;  /* 0x00008600ff047b82 */ /* 0x000ea20000000a00 */
[----:B------:R-:W-:Y:S01]  /*0030*/  CS2R R10, SRZ ;  /* 0x00000000000a7805 */ /* 0x000fe2000001ff00 */
[----:B------:R-:W-:Y:S01]  /*0040*/  ULDC.64 UR6, c[0x0][0x208] ;  /* 0x0000820000067ab9 */ /* 0x000fe20000000a00 */
[----:B------:R-:W3:Y:S01]  /*0050*/  S2R R3, SR_TID.X ;  /* 0x0000000000037919 */ /* 0x000ee20000002100 */
[----:B-1----:R-:W-:Y:S02]  /*0060*/  IMAD.SHL.U32 R0, R0, 0x80, RZ ;  /* 0x0000008000007824 */ /* 0x002fe400078e00ff */
[----:B---3--:R-:W-:Y:S01]  /*0070*/  IMAD.SHL.U32 R13, R3, 0x4, RZ ;  /* 0x00000004030d7824 */ /* 0x008fe200078e00ff */
[----:B------:R-:W-:-:S04]  /*0080*/  SHF.R.U32.HI R8, RZ, 0x5, R3 ;  /* 0x00000005ff087819 */ /* 0x000fc80000011603 */
[----:B------:R-:W-:-:S04]  /*0090*/  LOP3.LUT R6, R0, 0x7c, R13, 0xf8, !PT ;  /* 0x0000007c00067812 */ /* 0x000fc800078ef80d */
[C---:B------:R-:W-:Y:S01]  /*00a0*/  ISETP.GE.AND P0, PT, R6.reuse, 0x180, PT ;  /* 0x000001800600780c */ /* 0x040fe20003f06270 */
[----:B------:R-:W-:-:S05]  /*00b0*/  IMAD.HI R2, R6, 0x2aaaaaab, RZ ;  /* 0x2aaaaaab06027827 */ /* 0x000fca00078e02ff */
[----:B------:R-:W-:-:S04]  /*00c0*/  SHF.R.U32.HI R7, RZ, 0x1f, R2 ;  /* 0x0000001fff077819 */ /* 0x000fc80000011602 */
[----:B------:R-:W-:Y:S02]  /*00d0*/  LEA.HI.SX32 R7, R2, R7, 0x1c ;  /* 0x0000000702077211 */ /* 0x000fe400078fe2ff */
[----:B------:R-:W-:-:S03]  /*00e0*/  SGXT.U32 R2, R8, 0x3 ;  /* 0x000000030802781a */ /* 0x000fc60000000000 */
[----:B------:R-:W-:-:S04]  /*00f0*/  IMAD R9, R7, -0x60, R6 ;  /* 0xffffffa007097824 */ /* 0x000fc800078e0206 */
[----:B------:R-:W-:-:S04]  /*0100*/  IMAD R8, R2, 0x60, R9 ;  /* 0x0000006002087824 */ /* 0x000fc800078e0209 */
[----:B------:R-:W-:Y:S01]  /*0110*/  IMAD R7, R7, 0x600, R8 ;  /* 0x0000060007077824 */ /* 0x000fe200078e0208 */
[----:B------:R-:W-:-:S03]  /*0120*/  CS2R R8, SRZ ;  /* 0x0000000000087805 */ /* 0x000fc6000001ff00 */
[C---:B------:R-:W-:Y:S02]  /*0130*/  VIADD R21, R7.reuse, 0x300 ;  /* 0x0000030007157836 */ /* 0x040fe40000000000 */
[----:B--2---:R-:W-:Y:S01]  /*0140*/  IMAD.WIDE R18, R7, 0x4, R4 ;  /* 0x0000000407127825 */ /* 0x004fe200078e0204 */
[----:B------:R-:W-:-:S03]  /*0150*/  CS2R R6, SRZ ;  /* 0x0000000000067805 */ /* 0x000fc6000001ff00 */
[----:B------:R-:W-:Y:S01]  /*0160*/  IMAD.WIDE R20, R21, 0x4, R4 ;  /* 0x0000000415147825 */ /* 0x000fe200078e0204 */
[----:B------:R-:W-:-:S04]  /*0170*/  CS2R R4, SRZ ;  /* 0x0000000000047805 */ /* 0x000fc8000001ff00 */
[----:B------:R-:W2:Y:S04]  /*0180*/  @!P0 LDG.E.128 R8, desc[UR6][R20.64] ;  /* 0x0000000614088981 */ /* 0x000ea8000c1e1d00 */
[----:B------:R-:W3:Y:S01]  /*0190*/  @!P0 LDG.E.128 R4, desc[UR6][R18.64] ;  /* 0x0000000612048981 */ /* 0x000ee2000c1e1d00 */
[----:B------:R-:W1:Y:S01]  /*01a0*/  S2UR UR5, SR_CgaCtaId ;  /* 0x00000000000579c3 */ /* 0x000e620000008800 */
[----:B------:R-:W-:Y:S02]  /*01b0*/  UMOV UR4, 0x400 ;  /* 0x0000040000047882 */ /* 0x000fe40000000000 */
[----:B-1----:R-:W-:Y:S01]  /*01c0*/  UPRMT UR4, UR5, 0x654, UR4 ;  /* 0x0000065405047896 */ /* 0x002fe20008000004 */
[----:B--2---:R-:W-:Y:S02]  /*01d0*/  SEL R8, R8, RZ, !P0 ;  /* 0x000000ff08087207 */ /* 0x004fe40004000000 */
[----:B---3--:R-:W-:-:S02]  /*01e0*/  SEL R4, R4, RZ, !P0 ;  /* 0x000000ff04047207 */ /* 0x008fc40004000000 */
[----:B------:R-:W-:Y:S01]  /*01f0*/  SEL R5, R5, RZ, !P0 ;  /* 0x000000ff05057207 */ /* 0x000fe20004000000 */
[----:B------:R-:W-:Y:S02]  /*0200*/  FADD R17, R8, 3 ;  /* 0x4040000008117421 */ /* 0x000fe40000000000 */
[----:B------:R-:W-:Y:S01]  /*0210*/  FADD R22, R4, 3 ;  /* 0x4040000004167421 */ /* 0x000fe20000000000 */
[----:B------:R-:W-:Y:S01]  /*0220*/  SEL R6, R6, RZ, !P0 ;  /* 0x000000ff06067207 */ /* 0x000fe20004000000 */
[----:B------:R-:W-:Y:S01]  /*0230*/  FADD R24, R5, 3 ;  /* 0x4040000005187421 */ /* 0x000fe20000000000 */
[----:B------:R-:W-:Y:S02]  /*0240*/  SEL R9, R9, RZ, !P0 ;  /* 0x000000ff09097207 */ /* 0x000fe40004000000 */
[----:B------:R-:W-:Y:S01]  /*0250*/  FSETP.GTU.AND P1, PT, R22, RZ, PT ;  /* 0x000000ff1600720b */ /* 0x000fe20003f2c000 */
[----:B------:R-:W-:Y:S01]  /*0260*/  FADD R23, R6, 3 ;  /* 0x4040000006177421 */ /* 0x000fe20000000000 */
[----:B------:R-:W-:-:S02]  /*0270*/  FSETP.GTU.AND P2, PT, R17, RZ, PT ;  /* 0x000000ff1100720b */ /* 0x000fc40003f4c000 */
[----:B------:R-:W-:Y:S02]  /*0280*/  SEL R7, R7, RZ, !P0 ;  /* 0x000000ff07077207 */ /* 0x000fe40004000000 */
[----:B------:R-:W-:Y:S02]  /*0290*/  SEL R10, R10, RZ, !P0 ;  /* 0x000000ff0a0a7207 */ /* 0x000fe40004000000 */
[----:B------:R-:W-:Y:S02]  /*02a0*/  FSEL R21, R22, RZ, P1 ;  /* 0x000000ff16157208 */ /* 0x000fe40000800000 */
[----:B------:R-:W-:Y:S01]  /*02b0*/  FSETP.GTU.AND P4, PT, R24, RZ, PT ;  /* 0x000000ff1800720b */ /* 0x000fe20003f8c000 */
[----:B------:R-:W-:Y:S01]  /*02c0*/  FADD R19, R9, 3 ;  /* 0x4040000009137421 */ /* 0x000fe20000000000 */
[----:B------:R-:W-:Y:S01]  /*02d0*/  FSEL R17, R17, RZ, P2 ;  /* 0x000000ff11117208 */ /* 0x000fe20001000000 */
[----:B------:R-:W-:Y:S01]  /*02e0*/  FADD R18, R7, 3 ;  /* 0x4040000007127421 */ /* 0x000fe20000000000 */
[----:B------:R-:W-:Y:S01]  /*02f0*/  FSETP.GTU.AND P5, PT, R23, RZ, PT ;  /* 0x000000ff1700720b */ /* 0x000fe20003fac000 */
[----:B------:R-:W-:Y:S01]  /*0300*/  FADD R25, R10, 3 ;  /* 0x404000000a197421 */ /* 0x000fe20000000000 */
[----:B------:R-:W-:-:S02]  /*0310*/  FSETP.GEU.AND P1, PT, R21, 6, PT ;  /* 0x40c000001500780b */ /* 0x000fc40003f2e000 */
[----:B------:R-:W-:Y:S02]  /*0320*/  FSEL R24, R24, RZ, P4 ;  /* 0x000000ff18187208 */ /* 0x000fe40002000000 */
[----:B------:R-:W-:Y:S02]  /*0330*/  FSETP.GEU.AND P2, PT, R17, 6, PT ;  /* 0x40c000001100780b */ /* 0x000fe40003f4e000 */
[----:B------:R-:W-:Y:S02]  /*0340*/  FSEL R23, R23, RZ, P5 ;  /* 0x000000ff17177208 */ /* 0x000fe40002800000 */
[----:B------:R-:W-:Y:S02]  /*0350*/  FSETP.GTU.AND P6, PT, R19, RZ, PT ;  /* 0x000000ff1300720b */ /* 0x000fe40003fcc000 */
[----:B------:R-:W-:Y:S02]  /*0360*/  FSETP.GTU.AND P3, PT, R18, RZ, PT ;  /* 0x000000ff1200720b */ /* 0x000fe40003f6c000 */
[----:B------:R-:W-:-:S02]  /*0370*/  FSETP.GEU.AND P5, PT, R24, 6, PT ;  /* 0x40c000001800780b */ /* 0x000fc40003fae000 */
[----:B------:R-:W-:Y:S02]  /*0380*/  SEL R11, R11, RZ, !P0 ;  /* 0x000000ff0b0b7207 */ /* 0x000fe40004000000 */
[----:B------:R-:W-:Y:S02]  /*0390*/  FSETP.GTU.AND P4, PT, R25, RZ, PT ;  /* 0x000000ff1900720b */ /* 0x000fe40003f8c000 */
[----:B------:R-:W-:Y:S02]  /*03a0*/  FSEL R22, R19, RZ, P6 ;  /* 0x000000ff13167208 */ /* 0x000fe40003000000 */
[----:B------:R-:W-:Y:S02]  /*03b0*/  FSEL R18, R18, RZ, P3 ;  /* 0x000000ff12127208 */ /* 0x000fe40001800000 */
[----:B------:R-:W-:Y:S01]  /*03c0*/  FSETP.NAN.AND P6, PT, R21, R21, PT ;  /* 0x000000151500720b */ /* 0x000fe20003fc8000 */
[----:B------:R-:W-:Y:S01]  /*03d0*/  FADD R20, R11, 3 ;  /* 0x404000000b147421 */ /* 0x000fe20000000000 */
[----:B------:R-:W-:-:S02]  /*03e0*/  FSEL R19, R25, RZ, P4 ;  /* 0x000000ff19137208 */ /* 0x000fc40002000000 */
[----:B------:R-:W-:Y:S02]  /*03f0*/  FSETP.GEU.AND P3, PT, R23, 6, PT ;  /* 0x40c000001700780b */ /* 0x000fe40003f6e000 */
[----:B------:R-:W-:Y:S02]  /*0400*/  FSETP.NAN.AND P4, PT, R17, R17, PT ;  /* 0x000000111100720b */ /* 0x000fe40003f88000 */
[----:B------:R-:W-:Y:S02]  /*0410*/  @P1 FSEL R21, R21, 6, P6 ;  /* 0x40c0000015151808 */ /* 0x000fe40003000000 */
[----:B------:R-:W-:Y:S02]  /*0420*/  FSETP.NAN.AND P6, PT, R24, R24, PT ;  /* 0x000000181800720b */ /* 0x000fe40003fc8000 */
[----:B------:R-:W-:Y:S02]  /*0430*/  FSETP.GEU.AND P1, PT, R22, 6, PT ;  /* 0x40c000001600780b */ /* 0x000fe40003f2e000 */
[----:B------:R-:W-:-:S02]  /*0440*/  @P2 FSEL R17, R17, 6, P4 ;  /* 0x40c0000011112808 */ /* 0x000fc40002000000 */
[----:B------:R-:W-:Y:S02]  /*0450*/  FSETP.GTU.AND P2, PT, R20, RZ, PT ;  /* 0x000000ff1400720b */ /* 0x000fe40003f4c000 */
[----:B------:R-:W-:Y:S02]  /*0460*/  @P5 FSEL R24, R24, 6, P6 ;  /* 0x40c0000018185808 */ /* 0x000fe40003000000 */
[----:B------:R-:W-:Y:S02]  /*0470*/  FSETP.NAN.AND P4, PT, R23, R23, PT ;  /* 0x000000171700720b */ /* 0x000fe40003f88000 */
[----:B------:R-:W-:Y:S02]  /*0480*/  FSETP.GEU.AND P5, PT, R19, 6, PT ;  /* 0x40c000001300780b */ /* 0x000fe40003fae000 */
[----:B------:R-:W-:Y:S02]  /*0490*/  FSEL R20, R20, RZ, P2 ;  /* 0x000000ff14147208 */ /* 0x000fe40001000000 */
[----:B------:R-:W-:-:S02]  /*04a0*/  FSETP.GEU.AND P6, PT, R18, 6, PT ;  /* 0x40c000001200780b */ /* 0x000fc40003fce000 */
[----:B------:R-:W-:Y:S02]  /*04b0*/  FSETP.NAN.AND P2, PT, R22, R22, PT ;  /* 0x000000161600720b */ /* 0x000fe40003f48000 */
[----:B------:R-:W-:Y:S02]  /*04c0*/  @P3 FSEL R23, R23, 6, P4 ;  /* 0x40c0000017173808 */ /* 0x000fe40002000000 */
[----:B------:R-:W-:Y:S02]  /*04d0*/  FSETP.GEU.AND P3, PT, R20, 6, PT ;  /* 0x40c000001400780b */ /* 0x000fe40003f6e000 */
[----:B------:R-:W-:Y:S02]  /*04e0*/  @P1 FSEL R22, R22, 6, P2 ;  /* 0x40c0000016161808 */ /* 0x000fe40001000000 */
[----:B------:R-:W-:Y:S02]  /*04f0*/  FSETP.NAN.AND P1, PT, R19, R19, PT ;  /* 0x000000131300720b */ /* 0x000fe40003f28000 */
[----:B------:R-:W-:-:S02]  /*0500*/  FSETP.NAN.AND P2, PT, R18, R18, PT ;  /* 0x000000121200720b */ /* 0x000fc40003f48000 */
[----:B------:R-:W-:Y:S02]  /*0510*/  @P5 FSEL R19, R19, 6, P1 ;  /* 0x40c0000013135808 */ /* 0x000fe40000800000 */
[----:B------:R-:W-:Y:S02]  /*0520*/  FSETP.NAN.AND P1, PT, R20, R20, PT ;  /* 0x000000141400720b */ /* 0x000fe40003f28000 */
[----:B------:R-:W-:Y:S01]  /*0530*/  @P6 FSEL R18, R18, 6, P2 ;  /* 0x40c0000012126808 */ /* 0x000fe20001000000 */
[----:B------:R-:W-:Y:S01]  /*0540*/  FMUL R8, R8, R17 ;  /* 0x0000001108087220 */ /* 0x000fe20000400000 */
[----:B------:R-:W-:Y:S01]  /*0550*/  @P3 FSEL R20, R20, 6, P1 ;  /* 0x40c0000014143808 */ /* 0x000fe20000800000 */
[----:B------:R-:W-:Y:S01]  /*0560*/  FMUL R9, R9, R22 ;  /* 0x0000001609097220 */ /* 0x000fe20000400000 */
[----:B------:R-:W-:Y:S01]  /*0570*/  FMUL R4, R4, R21 ;  /* 0x0000001504047220 */ /* 0x000fe20000400000 */
[----:B------:R-:W-:Y:S01]  /*0580*/  FMUL R18, R7, R18 ;  /* 0x0000001207127220 */ /* 0x000fe20000400000 */
[----:B------:R-:W-:Y:S01]  /*0590*/  FMUL R10, R10, R19 ;  /* 0x000000130a0a7220 */ /* 0x000fe20000400000 */
[----:B------:R-:W-:Y:S01]  /*05a0*/  FMUL R7, R8, 0.16666667163372039795 ;  /* 0x3e2aaaab08077820 */ /* 0x000fe20000400000 */
[----:B------:R-:W-:Y:S01]  /*05b0*/  FMUL R11, R11, R20 ;  /* 0x000000140b0b7220 */ /* 0x000fe20000400000 */
[----:B------:R-:W-:Y:S01]  /*05c0*/  FMUL R8, R9, 0.16666667163372039795 ;  /* 0x3e2aaaab09087820 */ /* 0x000fe20000400000 */
[----:B------:R-:W-:Y:S01]  /*05d0*/  FMUL R6, R6, R23 ;  /* 0x0000001706067220 */ /* 0x000fe20000400000 */
[----:B------:R-:W-:Y:S01]  /*05e0*/  FMUL R9, R10, 0.16666667163372039795 ;  /* 0x3e2aaaab0a097820 */ /* 0x000fe20000400000 */
[----:B------:R-:W-:Y:S01]  /*05f0*/  FFMA R7, R4, 0.16666667163372039795, R7 ;  /* 0x3e2aaaab04077823 */ /* 0x000fe20000000007 */
[----:B------:R-:W-:Y:S01]  /*0600*/  LOP3.LUT R4, R13, 0x7c, RZ, 0xc0, !PT ;  /* 0x0000007c0d047812 */ /* 0x000fe200078ec0ff */
[----:B------:R-:W-:Y:S01]  /*0610*/  FMUL R5, R5, R24 ;  /* 0x0000001805057220 */ /* 0x000fe20000400000 */
[----:B------:R-:W-:Y:S01]  /*0620*/  FMUL R11, R11, 0.16666667163372039795 ;  /* 0x3e2aaaab0b0b7820 */ /* 0x000fe20000400000 */
[----:B------:R-:W-:Y:S01]  /*0630*/  FFMA R6, R6, 0.16666667163372039795, R9 ;  /* 0x3e2aaaab06067823 */ /* 0x000fe20000000009 */
[----:B------:R-:W-:-:S02]  /*0640*/  IMAD.SHL.U32 R9, R2, 0x4, RZ ;  /* 0x0000000402097824 */ /* 0x000fc400078e00ff */
[----:B------:R-:W-:Y:S01]  /*0650*/  FFMA R5, R5, 0.16666667163372039795, R8 ;  /* 0x3e2aaaab05057823 */ /* 0x000fe20000000008 */
[----:B------:R-:W-:Y:S02]  /*0660*/  IMAD.SHL.U32 R2, R4, 0x20, RZ ;  /* 0x0000002004027824 */ /* 0x000fe400078e00ff */
[----:B------:R-:W-:Y:S01]  /*0670*/  FFMA R11, R18, 0.16666667163372039795, R11 ;  /* 0x3e2aaaab120b7823 */ /* 0x000fe2000000000b */
[----:B------:R-:W-:Y:S02]  /*0680*/  SEL R8, R7, RZ, !P0 ;  /* 0x000000ff07087207 */ /* 0x000fe40004000000 */
[----:B------:R-:W-:Y:S02]  /*0690*/  SEL R10, R5, RZ, !P0 ;  /* 0x000000ff050a7207 */ /* 0x000fe40004000000 */
[----:B------:R-:W-:Y:S02]  /*06a0*/  LOP3.LUT R9, R2, R9, RZ, 0xfc, !PT ;  /* 0x0000000902097212 */ /* 0x000fe400078efcff */
[----:B------:R-:W-:-:S02]  /*06b0*/  SEL R6, R6, RZ, !P0 ;  /* 0x000000ff06067207 */ /* 0x000fc40004000000 */
[----:B------:R-:W-:Y:S01]  /*06c0*/  SEL R18, R11, RZ, !P0 ;  /* 0x000000ff0b127207 */ /* 0x000fe20004000000 */
[----:B------:R-:W-:Y:S04]  /*06d0*/  STS [R9+UR4], R8 ;  /* 0x0000000809007988 */ /* 0x000fe80008000804 */
[----:B------:R-:W-:Y:S04]  /*06e0*/  STS [R9+UR4+0x20], R10 ;  /* 0x0000200a09007988 */ /* 0x000fe80008000804 */
[----:B------:R-:W-:Y:S04]  /*06f0*/  STS [R9+UR4+0x40], R6 ;  /* 0x0000400609007988 */ /* 0x000fe80008000804 */
[----:B------:R-:W-:Y:S01]  /*0700*/  STS [R9+UR4+0x60], R18 ;  /* 0x0000601209007988 */ /* 0x000fe20008000804 */
[----:B------:R-:W-:Y:S01]  /*0710*/  BAR.SYNC.DEFER_BLOCKING 0x0 ;  /* 0x0000000000007b1d */ /* 0x000fe20000010000 */
[----:B------:R-:W-:-:S13]  /*0720*/  ISETP.GE.AND P1, PT, R3, 0x400, PT ;  /* 0x000004000300780c */ /* 0x000fda0003f26270 */
[----:B------:R-:W1:Y:S04]  /*0730*/  @!P1 LDS R15, [R13+UR4] ;  /* 0x000000040d0f9984 */ /* 0x000e680008000800 */
[----:B------:R-:W2:Y:S04]  /*0740*/  @!P1 LDS R12, [R13+UR4+0x400] ;  /* 0x000400040d0c9984 */ /* 0x000ea80008000800 */
[----:B------:R-:W3:Y:S04]  /*0750*/  @!P1 LDS R14, [R13+UR4+0x800] ;  /* 0x000800040d0e9984 */ /* 0x000ee80008000800 */
[----:B------:R-:W4:Y:S04]  /*0760*/  @!P1 LDS R16, [R13+UR4+0xc00] ;  /* 0x000c00040d109984 */ /* 0x000f280008000800 */
[----:B-1----:R-:W1:Y:S04]  /*0770*/  SHFL.BFLY PT, R20, R15, 0x4, 0x1f ;  /* 0x0c801f000f147f89 */ /* 0x002e6800000e0000 */
[----:B--2---:R-:W2:Y:S04]  /*0780*/  SHFL.BFLY PT, R5, R12, 0x4, 0x1f ;  /* 0x0c801f000c057f89 */ /* 0x004ea800000e0000 */
[----:B---3--:R-:W3:Y:S04]  /*0790*/  SHFL.BFLY PT, R11, R14, 0x4, 0x1f ;  /* 0x0c801f000e0b7f89 */ /* 0x008ee800000e0000 */
[----:B----4-:R-:W4:Y:S01]  /*07a0*/  SHFL.BFLY PT, R17, R16, 0x4, 0x1f ;  /* 0x0c801f0010117f89 */ /* 0x010f2200000e0000 */
[----:B-1----:R-:W-:Y:S01]  /*07b0*/  FADD R20, R15, R20 ;  /* 0x000000140f147221 */ /* 0x002fe20000000000 */
[----:B--2---:R-:W-:Y:S01]  /*07c0*/  FADD R7, R12, R5 ;  /* 0x000000050c077221 */ /* 0x004fe20000000000 */
[----:B---3--:R-:W-:Y:S01]  /*07d0*/  FADD R11, R14, R11 ;  /* 0x0000000b0e0b7221 */ /* 0x008fe20000000000 */
[----:B----4-:R-:W-:-:S02]  /*07e0*/  FADD R17, R16, R17 ;  /* 0x0000001110117221 */ /* 0x010fc40000000000 */
[----:B------:R-:W1:Y:S04]  /*07f0*/  SHFL.BFLY PT, R5, R20, 0x2, 0x1f ;  /* 0x0c401f0014057f89 */ /* 0x000e6800000e0000 */
[----:B------:R-:W2:Y:S04]  /*0800*/  SHFL.BFLY PT, R6, R7, 0x2, 0x1f ;  /* 0x0c401f0007067f89 */ /* 0x000ea800000e0000 */
[----:B------:R-:W3:Y:S04]  /*0810*/  SHFL.BFLY PT, R10, R11, 0x2, 0x1f ;  /* 0x0c401f000b0a7f89 */ /* 0x000ee800000e0000 */
[----:B------:R-:W4:Y:S01]  /*0820*/  SHFL.BFLY PT, R18, R17, 0x2, 0x1f ;  /* 0x0c401f0011127f89 */ /* 0x000f2200000e0000 */
        /* <DEDUP_REMOVED lines=8> */
[----:B------:R-:W-:-:S04]  /*08b0*/  LOP3.LUT P0, RZ, R3, 0x7, RZ, 0xc0, !PT ;  /* 0x0000000703ff7812 */ /* 0x000fc8000780c0ff */
[----:B------:R-:W-:Y:S01]  /*08c0*/  ISETP.LT.AND P0, PT, R3, 0x400, !P0 ;  /* 0x000004000300780c */ /* 0x000fe20004701270 */
[----:B-1----:R-:W-:Y:S01]  /*08d0*/  FADD R6, R5, R6 ;  /* 0x0000000605067221 */ /* 0x002fe20000000000 */
[----:B--2---:R-:W-:Y:S01]  /*08e0*/  FADD R12, R8, R9 ;  /* 0x00000009080c7221 */ /* 0x004fe20000000000 */
[----:B---3--:R-:W-:Y:S01]  /*08f0*/  FADD R14, R10, R15 ;  /* 0x0000000f0a0e7221 */ /* 0x008fe20000000000 */
[----:B----4-:R-:W-:-:S09]  /*0900*/  FADD R16, R18, R19 ;  /* 0x0000001312107221 */ /* 0x010fd20000000000 */
[----:B------:R1:W-:Y:S04]  /*0910*/  @P0 STS [R13+UR4], R6 ;  /* 0x000000060d000988 */ /* 0x0003e80008000804 */
[----:B------:R-:W-:Y:S04]  /*0920*/  @P0 STS [R13+UR4+0x400], R12 ;  /* 0x0004000c0d000988 */ /* 0x000fe80008000804 */
[----:B------:R-:W-:Y:S04]  /*0930*/  @P0 STS [R13+UR4+0x800], R14 ;  /* 0x0008000e0d000988 */ /* 0x000fe80008000804 */
[----:B------:R-:W-:Y:S01]  /*0940*/  @P0 STS [R13+UR4+0xc00], R16 ;  /* 0x000c00100d000988 */ /* 0x000fe20008000804 */
[----:B------:R-:W-:Y:S06]  /*0950*/  BAR.SYNC.DEFER_BLOCKING 0x0 ;  /* 0x0000000000007b1d */ /* 0x000fec0000010000 */
[----:B------:R-:W-:Y:S04]  /*0960*/  LDS R8, [R2+UR4] ;  /* 0x0000000402087984 */ /* 0x000fe80008000800 */
[----:B------:R-:W-:Y:S04]  /*0970*/  LDS R9, [R2+UR4+0x20] ;  /* 0x0000200402097984 */ /* 0x000fe80008000800 */
[----:B------:R-:W-:Y:S04]  /*0980*/  LDS R10, [R2+UR4+0x40] ;  /* 0x00004004020a7984 */ /* 0x000fe80008000800 */
[----:B------:R-:W2:Y:S01]  /*0990*/  LDS R11, [R2+UR4+0x60] ;  /* 0x00006004020b7984 */ /* 0x000ea20008000800 */
[----:B------:R-:W-:-:S04]  /*09a0*/  VIADD R7, R2, UR4 ;  /* 0x0000000402077c36 */ /* 0x000fc80008000000 */
[----:B------:R-:W-:Y:S01]  /*09b0*/  IMAD R7, R4, -0x1c, R7 ;  /* 0xffffffe404077824 */ /* 0x000fe200078e0207 */
[----:B------:R-:W-:Y:S01]  /*09c0*/  BAR.SYNC.DEFER_BLOCKING 0x0 ;  /* 0x0000000000007b1d */ /* 0x000fe20000010000 */
[----:B------:R-:W-:-:S04]  /*09d0*/  LOP3.LUT R5, R3, 0x7f, RZ, 0xc0, !PT ;  /* 0x0000007f03057812 */ /* 0x000fc800078ec0ff */
[----:B-1----:R-:W-:-:S03]  /*09e0*/  LEA R6, R5, UR4, 0x2 ;  /* 0x0000000405067c11 */ /* 0x002fc6000f8e10ff */
[----:B------:R-:W1:Y:S01]  /*09f0*/  LDC.64 R4, c[0x0][0x210] ;  /* 0x00008400ff047b82 */ /* 0x000e620000000a00 */
[----:B--2---:R2:W-:Y:S07]  /*0a00*/  STS.128 [R7], R8 ;  /* 0x0000000807007388 */ /* 0x0045ee0000000c00 */
[----:B------:R-:W-:Y:S01]  /*0a10*/  BAR.SYNC.DEFER_BLOCKING 0x0 ;  /* 0x0000000000007b1d */ /* 0x000fe20000010000 */
[----:B------:R-:W-:Y:S02]  /*0a20*/  LOP3.LUT P0, RZ, R3, 0x80, RZ, 0xc0, !PT ;  /* 0x0000008003ff7812 */ /* 0x000fe4000780c0ff */
[----:B------:R-:W-:-:S04]  /*0a30*/  LOP3.LUT R3, R0, 0x7f, R3, 0xf8, !PT ;  /* 0x0000007f00037812 */ /* 0x000fc800078ef803 */
[C---:B------:R-:W-:Y:S01]  /*0a40*/  ISETP.LT.AND P0, PT, R3.reuse, 0x180, !P0 ;  /* 0x000001800300780c */ /* 0x040fe20004701270 */
[----:B------:R-:W3:Y:S01]  /*0a50*/  LDS R6, [R6] ;  /* 0x0000000006067984 */ /* 0x000ee20000000800 */
[----:B-1----:R-:W-:Y:S01]  /*0a60*/  IMAD.WIDE R2, R3, 0x4, R4 ;  /* 0x0000000403027825 */ /* 0x002fe200078e0204 */
[----:B------:R-:W-:Y:S10]  /*0a70*/  BAR.SYNC.DEFER_BLOCKING 0x0 ;  /* 0x0000000000007b1d */ /* 0x000ff40000010000 */
[----:B--2---:R-:W-:Y:S05]  /*0a80*/  @!P0 EXIT ;  /* 0x000000000000894d */ /* 0x004fea0003800000 */
[----:B---3--:R-:W-:-:S05]  /*0a90*/  FMUL R5, R6, 0.0625 ;  /* 0x3d80000006057820 */ /* 0x008fca0000400000 */
[----:B------:R-:W-:Y:S01]  /*0aa0*/  STG.E desc[UR6][R2.64], R5 ;  /* 0x0000000502007986 */ /* 0x000fe2000c101906 */
[----:B------:R-:W-:Y:S05]  /*0ab0*/  EXIT ;  /* 0x000000000000794d */ /* 0x000fea0003800000 */
.L_x_0:
[----:B------:R-:W-:-:S00]  /*0ac0*/  BRA `(.L_x_0) ;  /* 0xfffffffc00fc7947 */ /* 0x000fc0000383ffff */
[----:B------:R-:W-:-:S00]  /*0ad0*/  NOP ;  /* 0x0000000000007918 */ /* 0x000fc00000000000 */
        /* <DEDUP_REMOVED lines=10> */
.L_x_1:


//--------------------- .nv.shared.triton_per_fused_hardswish_mean_18 --------------------------
	.section	.nv.shared.triton_per_fused_hardswish_mean_18,"aw",@nobits
	.sectionflags	@""
	.align	16
	.zero		1024


//--------------------- .nv.constant0.triton_per_fused_hardswish_mean_18 --------------------------
	.section	.nv.constant0.triton_per_fused_hardswish_mean_18,"a",@progbits
	.sectionflags	@""
	.align	4
.nv.constant0.triton_per_fused_hardswish_mean_18:
	.zero		552
